.version 4.1
.target sm_52
.entry bench(.param .u64 I){
    .reg .b64   ptr;
    .reg .pred  pi<1>;
    .reg .b64   r64i<2>;
    .reg .b64   r64o<1>;
    ld.param.u64 ptr, [I];
    cvta.to.global.u64  ptr, ptr;
    setp.ne.u64     pi0, ptr, 0;
    ldu.global.b64 r64i0, [ptr+0];
    ldu.global.b64 r64i1, [ptr+8];
    selp.s64 r64o0, r64i0, r64i1, pi0;
    st.global.b64 [ptr+0], r64o0;
}


// ===== COMPILED SASS (sm_100) =====

	.target	sm_100

	.elftype	@"ET_EXEC"


//--------------------- .note.nv.tkinfo           --------------------------
	.section	.note.nv.tkinfo,"",@"SHT_NOTE"
	.sectionflags	@"SHF_NOTE_NV_TKINFO"
	.tkinfo
        /*0018*/ 	.word	0x00000002
        /*0030*/ 	.string	""
        /*0030*/ 	.string	"ptxas"
        /*0030*/ 	.string	"Cuda compilation tools, release 13.0, V13.0.88"
        /*0030*/ 	.string	"Build cuda_13.0.r13.0/compiler.36424714_0"
        /*0030*/ 	.string	"-arch sm_100 "



//--------------------- .note.nv.cuinfo           --------------------------
	.section	.note.nv.cuinfo,"",@"SHT_NOTE"
	.sectionflags	@"SHF_NOTE_NV_CUINFO"
        /*0018*/ 	.short	0x0002
        /*001a*/ 	.short	0x0034
        /*001c*/ 	.short	0x0082
	.zero		2


//--------------------- .nv.info                  --------------------------
	.section	.nv.info,"",@"SHT_CUDA_INFO"
	.align	4


	//----- nvinfo : EIATTR_REGCOUNT
	.align		4
        /*0000*/ 	.byte	0x04, 0x2f
        /*0002*/ 	.short	(.L_1 - .L_0)
	.align		4
.L_0:
        /*0004*/ 	.word	index@(bench)
        /*0008*/ 	.word	0x0000000a


	//----- nvinfo : EIATTR_FRAME_SIZE
	.align		4
.L_1:
        /*000c*/ 	.byte	0x04, 0x11
        /*000e*/ 	.short	(.L_3 - .L_2)
	.align		4
.L_2:
        /*0010*/ 	.word	index@(bench)
        /*0014*/ 	.word	0x00000000


	//----- nvinfo : EIATTR_MIN_STACK_SIZE
	.align		4
.L_3:
        /*0018*/ 	.byte	0x04, 0x12
        /*001a*/ 	.short	(.L_5 - .L_4)
	.align		4
.L_4:
        /*001c*/ 	.word	index@(bench)
        /*0020*/ 	.word	0x00000000
.L_5:


//--------------------- .nv.compat                --------------------------
	.section	.nv.compat,"",@"SHT_CUDA_COMPAT_INFO"
	.align	4
        /*0000*/ 	.byte	0x02, 0x09, 0x00, 0x00, 0x02, 0x02, 0x01, 0x00, 0x02, 0x05, 0x05, 0x00, 0x03, 0x07, 0x01, 0x01
        /*0010*/ 	.byte	0x02, 0x03, 0x00, 0x00, 0x02, 0x06, 0x01, 0x00, 0x04, 0x0b, 0x08, 0x00, 0x09, 0x00, 0x00, 0x00
        /*0020*/ 	.byte	0x00, 0x00, 0x00, 0x00


//--------------------- .nv.info.bench            --------------------------
	.section	.nv.info.bench,"",@"SHT_CUDA_INFO"
	.sectionflags	@""
	.align	4


	//----- nvinfo : EIATTR_CUDA_API_VERSION
	.align		4
        /*0000*/ 	.byte	0x04, 0x37
        /*0002*/ 	.short	(.L_7 - .L_6)
.L_6:
        /*0004*/ 	.word	0x00000082


	//----- nvinfo : EIATTR_KPARAM_INFO
	.align		4
.L_7:
        /*0008*/ 	.byte	0x04, 0x17
        /*000a*/ 	.short	(.L_9 - .L_8)
.L_8:
        /*000c*/ 	.word	0x00000000
        /*0010*/ 	.short	0x0000
        /*0012*/ 	.short	0x0000
        /*0014*/ 	.byte	0x00, 0xf0, 0x21, 0x00


	//----- nvinfo : EIATTR_SPARSE_MMA_MASK
	.align		4
.L_9:
        /*0018*/ 	.byte	0x03, 0x50
        /*001a*/ 	.short	0x0000


	//----- nvinfo : EIATTR_MAXREG_COUNT
	.align		4
        /*001c*/ 	.byte	0x03, 0x1b
        /*001e*/ 	.short	0x00ff


	//----- nvinfo : EIATTR_MERCURY_ISA_VERSION
	.align		4
        /*0020*/ 	.byte	0x03, 0x5f
        /*0022*/ 	.short	0x0101


	//----- nvinfo : EIATTR_VRC_CTA_INIT_COUNT
	.align		4
        /*0024*/ 	.byte	0x02, 0x4a
	.zero		1
	.zero		1


	//----- nvinfo : EIATTR_EXIT_INSTR_OFFSETS
	.align		4
        /*0028*/ 	.byte	0x04, 0x1c
        /*002a*/ 	.short	(.L_11 - .L_10)


	//   ....[0]....
.L_10:
        /*002c*/ 	.word	0x000000b0


	//----- nvinfo : EIATTR_CBANK_PARAM_SIZE
	.align		4
.L_11:
        /*0030*/ 	.byte	0x03, 0x19
        /*0032*/ 	.short	0x0008


	//----- nvinfo : EIATTR_PARAM_CBANK
	.align		4
        /*0034*/ 	.byte	0x04, 0x0a
        /*0036*/ 	.short	(.L_13 - .L_12)
	.align		4
.L_12:
        /*0038*/ 	.word	index@(.nv.constant0.bench)
        /*003c*/ 	.short	0x0380
        /*003e*/ 	.short	0x0008


	//----- nvinfo : EIATTR_SW_WAR
	.align		4
.L_13:
        /*0040*/ 	.byte	0x04, 0x36
        /*0042*/ 	.short	(.L_15 - .L_14)
.L_14:
        /*0044*/ 	.word	0x00000008
.L_15:


//--------------------- .nv.callgraph             --------------------------
	.section	.nv.callgraph,"",@"SHT_CUDA_CALLGRAPH"
	.align	4
	.sectionentsize	8
	.align		4
        /*0000*/ 	.word	0x00000000
	.align		4
        /*0004*/ 	.word	0xffffffff
	.align		4
        /*0008*/ 	.word	0x00000000
	.align		4
        /*000c*/ 	.word	0xfffffffe
	.align		4
        /*0010*/ 	.word	0x00000000
	.align		4
        /*0014*/ 	.word	0xfffffffd
	.align		4
        /*0018*/ 	.word	0x00000000
	.align		4
        /*001c*/ 	.word	0xfffffffc


//--------------------- .text.bench               --------------------------
	.section	.text.bench,"ax",@progbits
	.align	128
.text.bench:
        .type           bench,@function
        .size           bench,(.L_x_1 - bench)
        .other          bench,@"STO_CUDA_ENTRY STV_DEFAULT"
bench:
[----:B------:R-:W-:Y:S08]  /*0000*/  LDC R1, c[0x0][0x37c] ;  /* 0x0000df00ff017b82 */ /* 0x000ff00000000800 */
[----:B------:R-:W0:Y:S01]  /*0010*/  LDC.64 R2, c[0x0][0x380] ;  /* 0x0000e000ff027b82 */ /* 0x000e220000000a00 */
[----:B------:R-:W0:Y:S01]  /*0020*/  LDCU.64 UR4, c[0x0][0x358] ;  /* 0x00006b00ff0477ac */ /* 0x000e220008000a00 */
[----:B------:R-:W1:Y:S01]  /*0030*/  LDCU.64 UR6, c[0x0][0x380] ;  /* 0x00007000ff0677ac */ /* 0x000e620008000a00 */
[----:B0-----:R-:W2:Y:S04]  /*0040*/  LDG.E.64 R4, desc[UR4][R2.64] ;  /* 0x0000000402047981 */ /* 0x001ea8000c1e1b00 */
[----:B------:R-:W2:Y:S01]  /*0050*/  LDG.E.64 R6, desc[UR4][R2.64+0x8] ;  /* 0x0000080402067981 */ /* 0x000ea2000c1e1b00 */
[----:B-1----:R-:W-:-:S04]  /*0060*/  ISETP.NE.U32.AND P0, PT, RZ, UR6, PT ;  /* 0x00000006ff007c0c */ /* 0x002fc8000bf05070 */
[----:B------:R-:W-:-:S04]  /*0070*/  ISETP.NE.U32.AND.EX P0, PT, RZ, UR7, PT, P0 ;  /* 0x00000007ff007c0c */ /* 0x000fc8000bf05100 */
[----:B--2---:R-:W-:Y:S02]  /*0080*/  SEL R4, R4, R6, P0 ;  /* 0x0000000604047207 */ /* 0x004fe40000000000 */
[----:B------:R-:W-:-:S05]  /*0090*/  SEL R5, R5, R7, P0 ;  /* 0x0000000705057207 */ /* 0x000fca0000000000 */
[----:B------:R-:W-:Y:S01]  /*00a0*/  STG.E.64 desc[UR4][R2.64], R4 ;  /* 0x0000000402007986 */ /* 0x000fe2000c101b04 */
[----:B------:R-:W-:Y:S05]  /*00b0*/  EXIT ;  /* 0x000000000000794d */ /* 0x000fea0003800000 */
.L_x_0:
[----:B------:R-:W-:-:S00]  /*00c0*/  BRA `(.L_x_0) ;  /* 0xfffffffc00fc7947 */ /* 0x000fc0000383ffff */
[----:B------:R-:W-:-:S00]  /*00d0*/  NOP ;  /* 0x0000000000007918 */ /* 0x000fc00000000000 */
        /* <DEDUP_REMOVED lines=10> */
.L_x_1:


//--------------------- .nv.shared.reserved.0     --------------------------
	.section	.nv.shared.reserved.0,"aw",@nobits
	.weak		__nv_reservedSMEM_offset_0_alias
	.size		__nv_reservedSMEM_offset_0_alias, 0, 64
	.other		__nv_reservedSMEM_offset_0_alias,@"STO_CUDA_RESERVED_SHARED STV_DEFAULT"
__nv_reservedSMEM_offset_0_alias:
	.zero		0
	.zero		64


//--------------------- .nv.constant0.bench       --------------------------
	.section	.nv.constant0.bench,"a",@progbits
	.sectionflags	@""
	.align	4
.nv.constant0.bench:
	.zero		904


//--------------------- SYMBOLS --------------------------

	.type		.nv.reservedSmem.offset0,@object
	.size		.nv.reservedSmem.offset0,0x4
